	.headerflags	@"EF_CUDA_TEXMODE_UNIFIED EF_CUDA_64BIT_ADDRESS EF_CUDA_ACCELERATORS EF_CUDA_SM90 EF_CUDA_VIRTUAL_SM(EF_CUDA_SM90)"
	.elftype	@"ET_EXEC"


//--------------------- .nv.info                  --------------------------
	.section	.nv.info,"",@"SHT_CUDA_INFO"
	.align	4


	//----- nvinfo : EIATTR_REGCOUNT
	.align		4
        /*0000*/ 	.byte	0x04, 0x2f
        /*0002*/ 	.short	(.L_1 - .L_0)
	.align		4
.L_0:
        /*0004*/ 	.word	index@(triton_per_fused_mean_39)
        /*0008*/ 	.word	0x0000000d


	//----- nvinfo : EIATTR_MIN_STACK_SIZE
	.align		4
.L_1:
        /*000c*/ 	.byte	0x04, 0x12
        /*000e*/ 	.short	(.L_3 - .L_2)
	.align		4
.L_2:
        /*0010*/ 	.word	index@(triton_per_fused_mean_39)
        /*0014*/ 	.word	0x00000000


	//----- nvinfo : EIATTR_FRAME_SIZE
	.align		4
.L_3:
        /*0018*/ 	.byte	0x04, 0x11
        /*001a*/ 	.short	(.L_5 - .L_4)
	.align		4
.L_4:
        /*001c*/ 	.word	index@(triton_per_fused_mean_39)
        /*0020*/ 	.word	0x00000000


	//----- nvinfo : EIATTR_MIN_STACK_SIZE
	.align		4
.L_5:
        /*0024*/ 	.byte	0x04, 0x12
        /*0026*/ 	.short	(.L_7 - .L_6)
	.align		4
.L_6:
        /*0028*/ 	.word	index@(triton_per_fused_mean_39)
        /*002c*/ 	.word	0x00000000
.L_7:


//--------------------- .nv.info.triton_per_fused_mean_39 --------------------------
	.section	.nv.info.triton_per_fused_mean_39,"",@"SHT_CUDA_INFO"
	.sectionflags	@""
	.align	4


	//----- nvinfo : EIATTR_CUDA_API_VERSION
	.align		4
        /*0000*/ 	.byte	0x04, 0x37
        /*0002*/ 	.short	(.L_9 - .L_8)
.L_8:
        /*0004*/ 	.word	0x0000007c


	//----- nvinfo : EIATTR_KPARAM_INFO
	.align		4
.L_9:
        /*0008*/ 	.byte	0x04, 0x17
        /*000a*/ 	.short	(.L_11 - .L_10)
.L_10:
        /*000c*/ 	.word	0x00000000
        /*0010*/ 	.short	0x0003
        /*0012*/ 	.short	0x0014
        /*0014*/ 	.byte	0x00, 0xf0, 0x11, 0x00


	//----- nvinfo : EIATTR_KPARAM_INFO
	.align		4
.L_11:
        /*0018*/ 	.byte	0x04, 0x17
        /*001a*/ 	.short	(.L_13 - .L_12)
.L_12:
        /*001c*/ 	.word	0x00000000
        /*0020*/ 	.short	0x0002
        /*0022*/ 	.short	0x0010
        /*0024*/ 	.byte	0x00, 0xf0, 0x11, 0x00


	//----- nvinfo : EIATTR_KPARAM_INFO
	.align		4
.L_13:
        /*0028*/ 	.byte	0x04, 0x17
        /*002a*/ 	.short	(.L_15 - .L_14)
.L_14:
        /*002c*/ 	.word	0x00000000
        /*0030*/ 	.short	0x0001
        /*0032*/ 	.short	0x0008
        /*0034*/ 	.byte	0x00, 0xf4, 0x21, 0x00


	//----- nvinfo : EIATTR_KPARAM_INFO
	.align		4
.L_15:
        /*0038*/ 	.byte	0x04, 0x17
        /*003a*/ 	.short	(.L_17 - .L_16)
.L_16:
        /*003c*/ 	.word	0x00000000
        /*0040*/ 	.short	0x0000
        /*0042*/ 	.short	0x0000
        /*0044*/ 	.byte	0x00, 0xf4, 0x21, 0x00


	//----- nvinfo : EIATTR_SPARSE_MMA_MASK
	.align		4
.L_17:
        /*0048*/ 	.byte	0x03, 0x50
        /*004a*/ 	.short	0x0000


	//----- nvinfo : EIATTR_MAXREG_COUNT
	.align		4
        /*004c*/ 	.byte	0x03, 0x1b
        /*004e*/ 	.short	0x00ff


	//----- nvinfo : EIATTR_COOP_GROUP_MASK_REGIDS
	.align		4
        /*0050*/ 	.byte	0x04, 0x29
        /*0052*/ 	.short	(.L_19 - .L_18)


	//   ....[0]....
.L_18:
        /*0054*/ 	.word	0xffffffff


	//   ....[1]....
        /*0058*/ 	.word	0xffffffff


	//   ....[2]....
        /*005c*/ 	.word	0xffffffff


	//   ....[3]....
        /*0060*/ 	.word	0xffffffff


	//----- nvinfo : EIATTR_COOP_GROUP_INSTR_OFFSETS
	.align		4
.L_19:
        /*0064*/ 	.byte	0x04, 0x28
        /*0066*/ 	.short	(.L_21 - .L_20)


	//   ....[0]....
.L_20:
        /*0068*/ 	.word	0x00000120


	//   ....[1]....
        /*006c*/ 	.word	0x00000140


	//   ....[2]....
        /*0070*/ 	.word	0x00000160


	//   ....[3]....
        /*0074*/ 	.word	0x00000190


	//----- nvinfo : EIATTR_EXIT_INSTR_OFFSETS
	.align		4
.L_21:
        /*0078*/ 	.byte	0x04, 0x1c
        /*007a*/ 	.short	(.L_23 - .L_22)


	//   ....[0]....
.L_22:
        /*007c*/ 	.word	0x000001c0


	//   ....[1]....
        /*0080*/ 	.word	0x000001f0


	//----- nvinfo : EIATTR_REQNTID
	.align		4
.L_23:
        /*0084*/ 	.byte	0x04, 0x10
        /*0086*/ 	.short	(.L_25 - .L_24)
.L_24:
        /*0088*/ 	.word	0x00000040
        /*008c*/ 	.word	0x00000001
        /*0090*/ 	.word	0x00000001


	//----- nvinfo : EIATTR_CBANK_PARAM_SIZE
	.align		4
.L_25:
        /*0094*/ 	.byte	0x03, 0x19
        /*0096*/ 	.short	0x0018


	//----- nvinfo : EIATTR_PARAM_CBANK
	.align		4
        /*0098*/ 	.byte	0x04, 0x0a
        /*009a*/ 	.short	(.L_27 - .L_26)
	.align		4
.L_26:
        /*009c*/ 	.word	index@(.nv.constant0.triton_per_fused_mean_39)
        /*00a0*/ 	.short	0x0210
        /*00a2*/ 	.short	0x0018


	//----- nvinfo : EIATTR_SW_WAR
	.align		4
.L_27:
        /*00a4*/ 	.byte	0x04, 0x36
        /*00a6*/ 	.short	(.L_29 - .L_28)
.L_28:
        /*00a8*/ 	.word	0x00000008
.L_29:


//--------------------- .nv.callgraph             --------------------------
	.section	.nv.callgraph,"",@"SHT_CUDA_CALLGRAPH"
	.align	4
	.sectionentsize	8
	.align		4
        /*0000*/ 	.word	0x00000000
	.align		4
        /*0004*/ 	.word	0xffffffff
	.align		4
        /*0008*/ 	.word	0x00000000
	.align		4
        /*000c*/ 	.word	0xfffffffe
	.align		4
        /*0010*/ 	.word	0x00000000
	.align		4
        /*0014*/ 	.word	0xfffffffd
	.align		4
        /*0018*/ 	.word	0x00000000
	.align		4
        /*001c*/ 	.word	0xfffffffc


//--------------------- .text.triton_per_fused_mean_39 --------------------------
	.section	.text.triton_per_fused_mean_39,"ax",@progbits
	.sectionflags	@"SHF_BARRIERS=1"
	.align	128
        .global         triton_per_fused_mean_39
        .type           triton_per_fused_mean_39,@function
        .size           triton_per_fused_mean_39,(.L_x_1 - triton_per_fused_mean_39)
        .other          triton_per_fused_mean_39,@"STO_CUDA_ENTRY STV_DEFAULT"
triton_per_fused_mean_39:
.text.triton_per_fused_mean_39:
[----:B------:R-:W0:Y:S02]  /*0000*/  LDC R1, c[0x0][0x28] ;  /* 0x00000a00ff017b82 */ /* 0x000e240000000800 */
[----:B------:R-:W1:Y:S01]  /*0010*/  S2R R9, SR_CTAID.X ;  /* 0x0000000000097919 */ /* 0x000e620000002500 */
[----:B------:R-:W2:Y:S01]  /*0020*/  LDC.64 R2, c[0x0][0x218] ;  /* 0x00008600ff027b82 */ /* 0x000ea20000000a00 */
[----:B------:R-:W-:Y:S01]  /*0030*/  ULDC.64 UR4, c[0x0][0x208] ;  /* 0x0000820000047ab9 */ /* 0x000fe20000000a00 */
[----:B------:R-:W3:Y:S01]  /*0040*/  S2R R10, SR_TID.X ;  /* 0x00000000000a7919 */ /* 0x000ee20000002100 */
[----:B-1----:R-:W-:Y:S02]  /*0050*/  SHF.R.S32.HI R0, RZ, 0x1f, R9 ;  /* 0x0000001fff007819 */ /* 0x002fe40000011409 */
[----:B---3--:R-:W-:Y:S02]  /*0060*/  SHF.L.U32 R4, R10, 0xb, RZ ;  /* 0x0000000b0a047819 */ /* 0x008fe400000006ff */
[----:B------:R-:W-:Y:S02]  /*0070*/  LEA.HI R0, R0, R9, RZ, 0xb ;  /* 0x0000000900007211 */ /* 0x000fe400078f58ff */
[----:B------:R-:W-:-:S02]  /*0080*/  LOP3.LUT R5, R4, 0x7800, RZ, 0xc0, !PT ;  /* 0x0000780004057812 */ /* 0x000fc400078ec0ff */
[C---:B------:R-:W-:Y:S02]  /*0090*/  LOP3.LUT R4, R0.reuse, 0xfffff800, RZ, 0xc0, !PT ;  /* 0xfffff80000047812 */ /* 0x040fe400078ec0ff */
[----:B------:R-:W-:Y:S02]  /*00a0*/  SHF.L.U32 R0, R0, 0x4, RZ ;  /* 0x0000000400007819 */ /* 0x000fe400000006ff */
[----:B------:R-:W-:Y:S02]  /*00b0*/  IADD3 R4, R5, R9, -R4 ;  /* 0x0000000905047210 */ /* 0x000fe40007ffe804 */
[----:B------:R-:W-:-:S04]  /*00c0*/  LOP3.LUT R5, R0, 0xffff8000, RZ, 0xc0, !PT ;  /* 0xffff800000057812 */ /* 0x000fc800078ec0ff */
[----:B------:R-:W-:-:S05]  /*00d0*/  IADD3 R5, R4, R5, RZ ;  /* 0x0000000504057210 */ /* 0x000fca0007ffe0ff */
[----:B--2---:R-:W-:-:S06]  /*00e0*/  IMAD.WIDE R2, R5, 0x4, R2 ;  /* 0x0000000405027825 */ /* 0x004fcc00078e0202 */
[----:B------:R-:W2:Y:S01]  /*00f0*/  LDG.E R2, desc[UR4][R2.64] ;  /* 0x0000000402027981 */ /* 0x000ea2000c1e1900 */
[----:B------:R-:W-:Y:S01]  /*0100*/  BAR.SYNC.DEFER_BLOCKING 0x0 ;  /* 0x0000000000007b1d */ /* 0x000fe20000010000 */
[----:B------:R-:W-:-:S05]  /*0110*/  LOP3.LUT P0, RZ, R10, 0x3f, RZ, 0xc0, !PT ;  /* 0x0000003f0aff7812 */ /* 0x000fca000780c0ff */
[----:B--2---:R-:W1:Y:S02]  /*0120*/  SHFL.BFLY PT, R5, R2, 0x8, 0x1f ;  /* 0x0d001f0002057f89 */ /* 0x004e6400000e0000 */
[----:B-1----:R-:W-:-:S05]  /*0130*/  FADD R0, R2, R5 ;  /* 0x0000000502007221 */ /* 0x002fca0000000000 */
[----:B------:R-:W1:Y:S02]  /*0140*/  SHFL.BFLY PT, R5, R0, 0x4, 0x1f ;  /* 0x0c801f0000057f89 */ /* 0x000e6400000e0000 */
[----:B-1----:R-:W-:-:S05]  /*0150*/  FADD R6, R0, R5 ;  /* 0x0000000500067221 */ /* 0x002fca0000000000 */
[----:B------:R-:W1:Y:S02]  /*0160*/  SHFL.BFLY PT, R5, R6, 0x2, 0x1f ;  /* 0x0c401f0006057f89 */ /* 0x000e6400000e0000 */
[----:B-1----:R-:W-:Y:S02]  /*0170*/  FADD R7, R6, R5 ;  /* 0x0000000506077221 */ /* 0x002fe40000000000 */
[----:B------:R-:W1:Y:S03]  /*0180*/  LDC.64 R4, c[0x0][0x210] ;  /* 0x00008400ff047b82 */ /* 0x000e660000000a00 */
[----:B------:R-:W2:Y:S01]  /*0190*/  SHFL.BFLY PT, R8, R7, 0x1, 0x1f ;  /* 0x0c201f0007087f89 */ /* 0x000ea200000e0000 */
[----:B-1----:R-:W-:-:S04]  /*01a0*/  IMAD.WIDE R4, R9, 0x4, R4 ;  /* 0x0000000409047825 */ /* 0x002fc800078e0204 */
[----:B--2---:R-:W-:Y:S01]  /*01b0*/  FADD R8, R7, R8 ;  /* 0x0000000807087221 */ /* 0x004fe20000000000 */
[----:B------:R-:W-:Y:S06]  /*01c0*/  @P0 EXIT ;  /* 0x000000000000094d */ /* 0x000fec0003800000 */
[----:B------:R-:W-:-:S05]  /*01d0*/  FMUL R3, R8, 0.0625 ;  /* 0x3d80000008037820 */ /* 0x000fca0000400000 */
[----:B------:R-:W-:Y:S01]  /*01e0*/  STG.E desc[UR4][R4.64], R3 ;  /* 0x0000000304007986 */ /* 0x000fe2000c101904 */
[----:B------:R-:W-:Y:S05]  /*01f0*/  EXIT ;  /* 0x000000000000794d */ /* 0x000fea0003800000 */
.L_x_0:
[----:B------:R-:W-:-:S00]  /*0200*/  BRA `(.L_x_0) ;  /* 0xfffffffc00fc7947 */ /* 0x000fc0000383ffff */
[----:B------:R-:W-:-:S00]  /*0210*/  NOP ;  /* 0x0000000000007918 */ /* 0x000fc00000000000 */
        /* <DEDUP_REMOVED lines=14> */
.L_x_1:


//--------------------- .nv.constant0.triton_per_fused_mean_39 --------------------------
	.section	.nv.constant0.triton_per_fused_mean_39,"a",@progbits
	.sectionflags	@""
	.align	4
.nv.constant0.triton_per_fused_mean_39:
	.zero		552
